//
// Generated by NVIDIA NVVM Compiler
//
// Compiler Build ID: CL-36424714
// Cuda compilation tools, release 13.0, V13.0.88
// Based on NVVM 20.0.0
//

.version 9.0
.target sm_100
.address_size 64

	// .globl	_Z6EvolvePbiii
// _ZZ6EvolvePbiiiE8shared_u has been demoted

.visible .entry _Z6EvolvePbiii(
	.param .u64 .ptr .align 1 _Z6EvolvePbiii_param_0,
	.param .u32 _Z6EvolvePbiii_param_1,
	.param .u32 _Z6EvolvePbiii_param_2,
	.param .u32 _Z6EvolvePbiii_param_3
)
{
	.reg .pred 	%p<85>;
	.reg .b16 	%rs<32>;
	.reg .b32 	%r<123>;
	.reg .b64 	%rd<96>;
	// demoted variable
	.shared .align 1 .b8 _ZZ6EvolvePbiiiE8shared_u[10000];
	ld.param.u64 	%rd41, [_Z6EvolvePbiii_param_0];
	ld.param.u32 	%r56, [_Z6EvolvePbiii_param_1];
	ld.param.u32 	%r54, [_Z6EvolvePbiii_param_2];
	ld.param.u32 	%r55, [_Z6EvolvePbiii_param_3];
	cvta.to.global.u64 	%rd1, %rd41;
	mov.u32 	%r1, %tid.x;
	mul.lo.s32 	%r2, %r54, %r56;
	mul.lo.s32 	%r3, %r2, %r55;
	mov.u32 	%r4, %ntid.x;
	add.s32 	%r57, %r1, %r4;
	cvt.u16.u32 	%rs5, %r57;
	sub.s16 	%rs6, 9999, %rs5;
	cvt.u16.u32 	%rs7, %r4;
	div.u16 	%rs8, %rs6, %rs7;
	and.b16  	%rs1, %rs8, 3;
	setp.eq.s16 	%p1, %rs1, 2;
	mov.u32 	%r112, %r1;
	@%p1 bra 	$L__BB0_3;
	cvt.u32.u16 	%r5, %rs1;
	mov.b32 	%r111, 0;
	mov.u32 	%r112, %r1;
$L__BB0_2:
	.pragma "nounroll";
	add.s32 	%r59, %r112, %r3;
	cvt.s64.s32 	%rd42, %r59;
	add.s64 	%rd43, %rd1, %rd42;
	ld.global.u8 	%rs9, [%rd43];
	mov.u32 	%r60, _ZZ6EvolvePbiiiE8shared_u;
	add.s32 	%r61, %r60, %r112;
	st.shared.u8 	[%r61], %rs9;
	add.s32 	%r112, %r112, %r4;
	add.s32 	%r111, %r111, 1;
	xor.b32  	%r62, %r111, %r5;
	setp.ne.s32 	%p2, %r62, 2;
	@%p2 bra 	$L__BB0_2;
$L__BB0_3:
	mov.u32 	%r64, _ZZ6EvolvePbiiiE8shared_u;
	cvt.u64.u32 	%rd46, %r4;
	shl.b32 	%r69, %r4, 2;
$L__BB0_4:
	add.s32 	%r63, %r112, %r3;
	cvt.s64.s32 	%rd44, %r63;
	add.s64 	%rd45, %rd1, %rd44;
	ld.global.u8 	%rs10, [%rd45];
	add.s32 	%r65, %r64, %r112;
	st.shared.u8 	[%r65], %rs10;
	add.s64 	%rd47, %rd45, %rd46;
	ld.global.u8 	%rs11, [%rd47];
	add.s32 	%r66, %r65, %r4;
	st.shared.u8 	[%r66], %rs11;
	add.s64 	%rd48, %rd47, %rd46;
	ld.global.u8 	%rs12, [%rd48];
	add.s32 	%r67, %r66, %r4;
	st.shared.u8 	[%r67], %rs12;
	add.s64 	%rd49, %rd48, %rd46;
	ld.global.u8 	%rs13, [%rd49];
	add.s32 	%r68, %r67, %r4;
	st.shared.u8 	[%r68], %rs13;
	add.s32 	%r112, %r69, %r112;
	setp.lt.u32 	%p3, %r112, 10000;
	@%p3 bra 	$L__BB0_4;
	bar.sync 	0;
	mov.u32 	%r70, %ctaid.x;
	mad.lo.s32 	%r114, %r70, %r4, %r1;
	setp.gt.s32 	%p4, %r114, 9999;
	@%p4 bra 	$L__BB0_56;
	ld.param.u32 	%r108, [_Z6EvolvePbiii_param_2];
	add.s32 	%r71, %r2, %r108;
	mul.lo.s32 	%r14, %r71, %r55;
$L__BB0_7:
	ld.param.u32 	%r109, [_Z6EvolvePbiii_param_2];
	div.s32 	%r16, %r114, %r55;
	mul.lo.s32 	%r72, %r16, %r55;
	sub.s32 	%r17, %r114, %r72;
	max.s32 	%r73, %r16, 1;
	add.s32 	%r115, %r73, -1;
	add.s32 	%r74, %r16, 1;
	add.s32 	%r75, %r109, -1;
	min.s32 	%r19, %r74, %r75;
	max.s32 	%r20, %r17, 1;
	add.s32 	%r21, %r20, -1;
	add.s32 	%r76, %r17, 1;
	add.s32 	%r77, %r55, -1;
	min.s32 	%r22, %r76, %r77;
	setp.gt.s32 	%p5, %r115, %r19;
	mov.b64 	%rd94, 0;
	@%p5 bra 	$L__BB0_52;
	sub.s32 	%r78, %r22, %r20;
	add.s32 	%r79, %r78, 2;
	add.s32 	%r23, %r78, 1;
	and.b32  	%r24, %r79, 7;
	xor.b32  	%r80, %r22, 2;
	sub.s32 	%r81, %r80, %r20;
	and.b32  	%r25, %r81, 3;
	and.b32  	%r26, %r79, 3;
	and.b32  	%r27, %r81, 1;
	add.s32 	%r28, %r20, 2;
	and.b32  	%r82, %r79, -8;
	neg.s32 	%r29, %r82;
	sub.s32 	%r30, %r20, %r17;
	mov.b64 	%rd94, 0;
$L__BB0_9:
	mov.u32 	%r31, %r115;
	setp.gt.s32 	%p6, %r21, %r22;
	@%p6 bra 	$L__BB0_51;
	setp.lt.u32 	%p7, %r23, 7;
	mul.lo.s32 	%r32, %r31, %r55;
	mov.u32 	%r121, %r21;
	@%p7 bra 	$L__BB0_30;
	mov.u32 	%r83, _ZZ6EvolvePbiiiE8shared_u;
	add.s32 	%r33, %r83, %r32;
	mov.u32 	%r116, %r30;
	mov.u32 	%r117, %r29;
	mov.u32 	%r118, %r28;
	mov.u32 	%r119, %r21;
$L__BB0_12:
	.pragma "nounroll";
	setp.eq.s32 	%p8, %r16, %r31;
	setp.eq.s32 	%p9, %r116, 1;
	and.pred  	%p10, %p8, %p9;
	add.s32 	%r38, %r33, %r118;
	@%p10 bra 	$L__BB0_14;
	ld.shared.u8 	%rs14, [%r38+-3];
	setp.ne.s16 	%p11, %rs14, 0;
	selp.u64 	%rd53, 1, 0, %p11;
	add.s64 	%rd94, %rd94, %rd53;
$L__BB0_14:
	add.s32 	%r84, %r119, 1;
	setp.eq.s32 	%p13, %r17, %r84;
	and.pred  	%p14, %p8, %p13;
	@%p14 bra 	$L__BB0_16;
	ld.shared.u8 	%rs15, [%r38+-2];
	setp.ne.s16 	%p15, %rs15, 0;
	selp.u64 	%rd54, 1, 0, %p15;
	add.s64 	%rd94, %rd94, %rd54;
$L__BB0_16:
	add.s32 	%r85, %r119, 2;
	setp.eq.s32 	%p17, %r17, %r85;
	and.pred  	%p18, %p8, %p17;
	@%p18 bra 	$L__BB0_18;
	ld.shared.u8 	%rs16, [%r38+-1];
	setp.ne.s16 	%p19, %rs16, 0;
	selp.u64 	%rd55, 1, 0, %p19;
	add.s64 	%rd94, %rd94, %rd55;
$L__BB0_18:
	add.s32 	%r86, %r119, 3;
	setp.eq.s32 	%p21, %r17, %r86;
	and.pred  	%p22, %p8, %p21;
	@%p22 bra 	$L__BB0_20;
	ld.shared.u8 	%rs17, [%r38];
	setp.ne.s16 	%p23, %rs17, 0;
	selp.u64 	%rd56, 1, 0, %p23;
	add.s64 	%rd94, %rd94, %rd56;
$L__BB0_20:
	add.s32 	%r87, %r119, 4;
	setp.eq.s32 	%p25, %r17, %r87;
	and.pred  	%p26, %p8, %p25;
	@%p26 bra 	$L__BB0_22;
	ld.shared.u8 	%rs18, [%r38+1];
	setp.ne.s16 	%p27, %rs18, 0;
	selp.u64 	%rd57, 1, 0, %p27;
	add.s64 	%rd94, %rd94, %rd57;
$L__BB0_22:
	add.s32 	%r88, %r119, 5;
	setp.eq.s32 	%p29, %r17, %r88;
	and.pred  	%p30, %p8, %p29;
	@%p30 bra 	$L__BB0_24;
	ld.shared.u8 	%rs19, [%r38+2];
	setp.ne.s16 	%p31, %rs19, 0;
	selp.u64 	%rd58, 1, 0, %p31;
	add.s64 	%rd94, %rd94, %rd58;
$L__BB0_24:
	add.s32 	%r89, %r119, 6;
	setp.eq.s32 	%p33, %r17, %r89;
	and.pred  	%p34, %p8, %p33;
	@%p34 bra 	$L__BB0_26;
	ld.shared.u8 	%rs20, [%r38+3];
	setp.ne.s16 	%p35, %rs20, 0;
	selp.u64 	%rd59, 1, 0, %p35;
	add.s64 	%rd94, %rd94, %rd59;
$L__BB0_26:
	add.s32 	%r90, %r119, 7;
	setp.eq.s32 	%p37, %r17, %r90;
	and.pred  	%p38, %p8, %p37;
	@%p38 bra 	$L__BB0_28;
	ld.shared.u8 	%rs21, [%r38+4];
	setp.ne.s16 	%p39, %rs21, 0;
	selp.u64 	%rd60, 1, 0, %p39;
	add.s64 	%rd94, %rd94, %rd60;
$L__BB0_28:
	add.s32 	%r119, %r119, 8;
	add.s32 	%r118, %r118, 8;
	add.s32 	%r117, %r117, 8;
	add.s32 	%r116, %r116, 8;
	setp.ne.s32 	%p40, %r117, 0;
	@%p40 bra 	$L__BB0_12;
	add.s32 	%r121, %r118, -3;
$L__BB0_30:
	setp.eq.s32 	%p41, %r24, 0;
	@%p41 bra 	$L__BB0_51;
	add.s32 	%r91, %r24, -1;
	setp.lt.u32 	%p42, %r91, 3;
	@%p42 bra 	$L__BB0_41;
	setp.eq.s32 	%p43, %r16, %r31;
	setp.eq.s32 	%p44, %r17, %r121;
	and.pred  	%p45, %p43, %p44;
	add.s32 	%r92, %r121, %r32;
	mov.u32 	%r93, _ZZ6EvolvePbiiiE8shared_u;
	add.s32 	%r45, %r93, %r92;
	@%p45 bra 	$L__BB0_34;
	ld.shared.u8 	%rs22, [%r45];
	setp.ne.s16 	%p46, %rs22, 0;
	selp.u64 	%rd62, 1, 0, %p46;
	add.s64 	%rd94, %rd94, %rd62;
$L__BB0_34:
	setp.eq.s32 	%p47, %r16, %r31;
	add.s32 	%r94, %r121, 1;
	setp.eq.s32 	%p48, %r17, %r94;
	and.pred  	%p49, %p47, %p48;
	@%p49 bra 	$L__BB0_36;
	ld.shared.u8 	%rs23, [%r45+1];
	setp.ne.s16 	%p50, %rs23, 0;
	selp.u64 	%rd63, 1, 0, %p50;
	add.s64 	%rd94, %rd94, %rd63;
$L__BB0_36:
	setp.eq.s32 	%p51, %r16, %r31;
	add.s32 	%r95, %r121, 2;
	setp.eq.s32 	%p52, %r17, %r95;
	and.pred  	%p53, %p51, %p52;
	@%p53 bra 	$L__BB0_38;
	ld.shared.u8 	%rs24, [%r45+2];
	setp.ne.s16 	%p54, %rs24, 0;
	selp.u64 	%rd64, 1, 0, %p54;
	add.s64 	%rd94, %rd94, %rd64;
$L__BB0_38:
	setp.eq.s32 	%p55, %r16, %r31;
	add.s32 	%r96, %r121, 3;
	setp.eq.s32 	%p56, %r17, %r96;
	and.pred  	%p57, %p55, %p56;
	@%p57 bra 	$L__BB0_40;
	ld.shared.u8 	%rs25, [%r45+3];
	setp.ne.s16 	%p58, %rs25, 0;
	selp.u64 	%rd65, 1, 0, %p58;
	add.s64 	%rd94, %rd94, %rd65;
$L__BB0_40:
	add.s32 	%r121, %r121, 4;
$L__BB0_41:
	setp.eq.s32 	%p59, %r26, 0;
	@%p59 bra 	$L__BB0_51;
	setp.eq.s32 	%p60, %r25, 1;
	@%p60 bra 	$L__BB0_48;
	setp.eq.s32 	%p61, %r16, %r31;
	setp.eq.s32 	%p62, %r17, %r121;
	and.pred  	%p63, %p61, %p62;
	add.s32 	%r97, %r121, %r32;
	mov.u32 	%r98, _ZZ6EvolvePbiiiE8shared_u;
	add.s32 	%r48, %r98, %r97;
	@%p63 bra 	$L__BB0_45;
	ld.shared.u8 	%rs26, [%r48];
	setp.ne.s16 	%p64, %rs26, 0;
	selp.u64 	%rd67, 1, 0, %p64;
	add.s64 	%rd94, %rd94, %rd67;
$L__BB0_45:
	setp.eq.s32 	%p65, %r16, %r31;
	add.s32 	%r99, %r121, 1;
	setp.eq.s32 	%p66, %r17, %r99;
	and.pred  	%p67, %p65, %p66;
	@%p67 bra 	$L__BB0_47;
	ld.shared.u8 	%rs27, [%r48+1];
	setp.ne.s16 	%p68, %rs27, 0;
	selp.u64 	%rd68, 1, 0, %p68;
	add.s64 	%rd94, %rd94, %rd68;
$L__BB0_47:
	add.s32 	%r121, %r121, 2;
$L__BB0_48:
	setp.eq.s32 	%p69, %r27, 0;
	@%p69 bra 	$L__BB0_51;
	setp.eq.s32 	%p70, %r16, %r31;
	setp.eq.s32 	%p71, %r17, %r121;
	and.pred  	%p72, %p70, %p71;
	@%p72 bra 	$L__BB0_51;
	add.s32 	%r100, %r121, %r32;
	mov.u32 	%r101, _ZZ6EvolvePbiiiE8shared_u;
	add.s32 	%r102, %r101, %r100;
	ld.shared.u8 	%rs28, [%r102];
	setp.ne.s16 	%p73, %rs28, 0;
	selp.u64 	%rd69, 1, 0, %p73;
	add.s64 	%rd94, %rd94, %rd69;
$L__BB0_51:
	add.s32 	%r115, %r31, 1;
	setp.ne.s32 	%p74, %r31, %r19;
	@%p74 bra 	$L__BB0_9;
$L__BB0_52:
	mad.lo.s32 	%r52, %r16, %r55, %r17;
	mov.u32 	%r103, _ZZ6EvolvePbiiiE8shared_u;
	add.s32 	%r104, %r103, %r52;
	ld.shared.u8 	%rs2, [%r104];
	setp.ne.s16 	%p75, %rs2, 0;
	setp.eq.s64 	%p76, %rd94, 2;
	and.pred  	%p77, %p75, %p76;
	mov.b16 	%rs31, 1;
	@%p77 bra 	$L__BB0_55;
	setp.ne.s16 	%p78, %rs2, 0;
	setp.eq.s64 	%p79, %rd94, 3;
	and.pred  	%p80, %p78, %p79;
	@%p80 bra 	$L__BB0_55;
	setp.eq.s64 	%p81, %rd94, 3;
	setp.eq.s16 	%p82, %rs2, 0;
	and.pred  	%p83, %p82, %p81;
	selp.u16 	%rs31, 1, 0, %p83;
$L__BB0_55:
	add.s32 	%r105, %r52, %r14;
	cvt.s64.s32 	%rd70, %r105;
	add.s64 	%rd71, %rd1, %rd70;
	st.global.u8 	[%rd71], %rs31;
	mov.u32 	%r106, %ntid.x;
	mov.u32 	%r107, %nctaid.x;
	mad.lo.s32 	%r114, %r106, %r107, %r114;
	setp.lt.s32 	%p84, %r114, 10000;
	@%p84 bra 	$L__BB0_7;
$L__BB0_56:
	ret;

}


// ===== COMPILED SASS (sm_100) =====

	.target	sm_100

	.elftype	@"ET_EXEC"


//--------------------- .note.nv.tkinfo           --------------------------
	.section	.note.nv.tkinfo,"",@"SHT_NOTE"
	.sectionflags	@"SHF_NOTE_NV_TKINFO"
	.tkinfo
        /*0018*/ 	.word	0x00000002
        /*0030*/ 	.string	""
        /*0030*/ 	.string	"ptxas"
        /*0030*/ 	.string	"Cuda compilation tools, release 13.0, V13.0.88"
        /*0030*/ 	.string	"Build cuda_13.0.r13.0/compiler.36424714_0"
        /*0030*/ 	.string	"-arch sm_100 -m 64 "



//--------------------- .note.nv.cuinfo           --------------------------
	.section	.note.nv.cuinfo,"",@"SHT_NOTE"
	.sectionflags	@"SHF_NOTE_NV_CUINFO"
        /*0018*/ 	.short	0x0002
        /*001a*/ 	.short	0x0064
        /*001c*/ 	.short	0x0082
	.zero		2


//--------------------- .nv.info                  --------------------------
	.section	.nv.info,"",@"SHT_CUDA_INFO"
	.align	4


	//----- nvinfo : EIATTR_REGCOUNT
	.align		4
        /*0000*/ 	.byte	0x04, 0x2f
        /*0002*/ 	.short	(.L_1 - .L_0)
	.align		4
.L_0:
        /*0004*/ 	.word	index@(_Z6EvolvePbiii)
        /*0008*/ 	.word	0x0000001d


	//----- nvinfo : EIATTR_FRAME_SIZE
	.align		4
.L_1:
        /*000c*/ 	.byte	0x04, 0x11
        /*000e*/ 	.short	(.L_3 - .L_2)
	.align		4
.L_2:
        /*0010*/ 	.word	index@($__internal_0_$__cuda_sm20_div_u16)
        /*0014*/ 	.word	0x00000000


	//----- nvinfo : EIATTR_FRAME_SIZE
	.align		4
.L_3:
        /*0018*/ 	.byte	0x04, 0x11
        /*001a*/ 	.short	(.L_5 - .L_4)
	.align		4
.L_4:
        /*001c*/ 	.word	index@(_Z6EvolvePbiii)
        /*0020*/ 	.word	0x00000000


	//----- nvinfo : EIATTR_MIN_STACK_SIZE
	.align		4
.L_5:
        /*0024*/ 	.byte	0x04, 0x12
        /*0026*/ 	.short	(.L_7 - .L_6)
	.align		4
.L_6:
        /*0028*/ 	.word	index@(_Z6EvolvePbiii)
        /*002c*/ 	.word	0x00000000
.L_7:


//--------------------- .nv.compat                --------------------------
	.section	.nv.compat,"",@"SHT_CUDA_COMPAT_INFO"
	.align	4
        /*0000*/ 	.byte	0x02, 0x09, 0x00, 0x00, 0x02, 0x02, 0x01, 0x00, 0x02, 0x05, 0x05, 0x00, 0x03, 0x07, 0x01, 0x01
        /*0010*/ 	.byte	0x02, 0x03, 0x00, 0x00, 0x02, 0x06, 0x01, 0x00, 0x04, 0x0b, 0x08, 0x00, 0x01, 0x00, 0x00, 0x00
        /*0020*/ 	.byte	0x00, 0x00, 0x00, 0x00


//--------------------- .nv.info._Z6EvolvePbiii   --------------------------
	.section	.nv.info._Z6EvolvePbiii,"",@"SHT_CUDA_INFO"
	.sectionflags	@""
	.align	4


	//----- nvinfo : EIATTR_CUDA_API_VERSION
	.align		4
        /*0000*/ 	.byte	0x04, 0x37
        /*0002*/ 	.short	(.L_9 - .L_8)
.L_8:
        /*0004*/ 	.word	0x00000082


	//----- nvinfo : EIATTR_KPARAM_INFO
	.align		4
.L_9:
        /*0008*/ 	.byte	0x04, 0x17
        /*000a*/ 	.short	(.L_11 - .L_10)
.L_10:
        /*000c*/ 	.word	0x00000000
        /*0010*/ 	.short	0x0003
        /*0012*/ 	.short	0x0010
        /*0014*/ 	.byte	0x00, 0xf0, 0x11, 0x00


	//----- nvinfo : EIATTR_KPARAM_INFO
	.align		4
.L_11:
        /*0018*/ 	.byte	0x04, 0x17
        /*001a*/ 	.short	(.L_13 - .L_12)
.L_12:
        /*001c*/ 	.word	0x00000000
        /*0020*/ 	.short	0x0002
        /*0022*/ 	.short	0x000c
        /*0024*/ 	.byte	0x00, 0xf0, 0x11, 0x00


	//----- nvinfo : EIATTR_KPARAM_INFO
	.align		4
.L_13:
        /*0028*/ 	.byte	0x04, 0x17
        /*002a*/ 	.short	(.L_15 - .L_14)
.L_14:
        /*002c*/ 	.word	0x00000000
        /*0030*/ 	.short	0x0001
        /*0032*/ 	.short	0x0008
        /*0034*/ 	.byte	0x00, 0xf0, 0x11, 0x00


	//----- nvinfo : EIATTR_KPARAM_INFO
	.align		4
.L_15:
        /*0038*/ 	.byte	0x04, 0x17
        /*003a*/ 	.short	(.L_17 - .L_16)
.L_16:
        /*003c*/ 	.word	0x00000000
        /*0040*/ 	.short	0x0000
        /*0042*/ 	.short	0x0000
        /*0044*/ 	.byte	0x00, 0xf5, 0x21, 0x00


	//----- nvinfo : EIATTR_SPARSE_MMA_MASK
	.align		4
.L_17:
        /*0048*/ 	.byte	0x03, 0x50
        /*004a*/ 	.short	0x0000


	//----- nvinfo : EIATTR_MAXREG_COUNT
	.align		4
        /*004c*/ 	.byte	0x03, 0x1b
        /*004e*/ 	.short	0x00ff


	//----- nvinfo : EIATTR_NUM_BARRIERS
	.align		4
        /*0050*/ 	.byte	0x02, 0x4c
        /*0052*/ 	.byte	0x01
	.zero		1


	//----- nvinfo : EIATTR_MERCURY_ISA_VERSION
	.align		4
        /*0054*/ 	.byte	0x03, 0x5f
        /*0056*/ 	.short	0x0101


	//----- nvinfo : EIATTR_VRC_CTA_INIT_COUNT
	.align		4
        /*0058*/ 	.byte	0x02, 0x4a
	.zero		1
	.zero		1


	//----- nvinfo : EIATTR_EXIT_INSTR_OFFSETS
	.align		4
        /*005c*/ 	.byte	0x04, 0x1c
        /*005e*/ 	.short	(.L_19 - .L_18)


	//   ....[0]....
.L_18:
        /*0060*/ 	.word	0x00000490


	//   ....[1]....
        /*0064*/ 	.word	0x00001470


	//----- nvinfo : EIATTR_CRS_STACK_SIZE
	.align		4
.L_19:
        /*0068*/ 	.byte	0x04, 0x1e
        /*006a*/ 	.short	(.L_21 - .L_20)
.L_20:
        /*006c*/ 	.word	0x00000000


	//----- nvinfo : EIATTR_CBANK_PARAM_SIZE
	.align		4
.L_21:
        /*0070*/ 	.byte	0x03, 0x19
        /*0072*/ 	.short	0x0014


	//----- nvinfo : EIATTR_PARAM_CBANK
	.align		4
        /*0074*/ 	.byte	0x04, 0x0a
        /*0076*/ 	.short	(.L_23 - .L_22)
	.align		4
.L_22:
        /*0078*/ 	.word	index@(.nv.constant0._Z6EvolvePbiii)
        /*007c*/ 	.short	0x0380
        /*007e*/ 	.short	0x0014


	//----- nvinfo : EIATTR_SW_WAR
	.align		4
.L_23:
        /*0080*/ 	.byte	0x04, 0x36
        /*0082*/ 	.short	(.L_25 - .L_24)
.L_24:
        /*0084*/ 	.word	0x00000008
.L_25:


//--------------------- .nv.callgraph             --------------------------
	.section	.nv.callgraph,"",@"SHT_CUDA_CALLGRAPH"
	.align	4
	.sectionentsize	8
	.align		4
        /*0000*/ 	.word	0x00000000
	.align		4
        /*0004*/ 	.word	0xffffffff
	.align		4
        /*0008*/ 	.word	0x00000000
	.align		4
        /*000c*/ 	.word	0xfffffffe
	.align		4
        /*0010*/ 	.word	0x00000000
	.align		4
        /*0014*/ 	.word	0xfffffffd
	.align		4
        /*0018*/ 	.word	0x00000000
	.align		4
        /*001c*/ 	.word	0xfffffffc


//--------------------- .text._Z6EvolvePbiii      --------------------------
	.section	.text._Z6EvolvePbiii,"ax",@progbits
	.align	128
        .global         _Z6EvolvePbiii
        .type           _Z6EvolvePbiii,@function
        .size           _Z6EvolvePbiii,(.L_x_20 - _Z6EvolvePbiii)
        .other          _Z6EvolvePbiii,@"STO_CUDA_ENTRY STV_DEFAULT"
_Z6EvolvePbiii:
.text._Z6EvolvePbiii:
[----:B------:R-:W-:Y:S01]  /*0000*/  LDC R1, c[0x0][0x37c] ;  /* 0x0000df00ff017b82 */ /* 0x000fe20000000800 */
[----:B------:R-:W0:Y:S01]  /*0010*/  S2R R0, SR_TID.X ;  /* 0x0000000000007919 */ /* 0x000e220000002100 */
[----:B------:R-:W1:Y:S01]  /*0020*/  LDCU UR8, c[0x0][0x360] ;  /* 0x00006c00ff0877ac */ /* 0x000e620008000800 */
[----:B------:R-:W-:Y:S01]  /*0030*/  MOV R7, 0xb0 ;  /* 0x000000b000077802 */ /* 0x000fe20000000f00 */
[----:B-1----:R-:W-:Y:S02]  /*0040*/  ULOP3.LUT UR4, UR8, 0xffff, URZ, 0xc0, !UPT ;  /* 0x0000ffff08047892 */ /* 0x002fe4000f8ec0ff */
[----:B0-----:R-:W-:-:S04]  /*0050*/  VIADD R2, R0, UR8 ;  /* 0x0000000800027c36 */ /* 0x001fc80008000000 */
[----:B------:R-:W-:-:S05]  /*0060*/  IMAD.MOV R2, RZ, RZ, -R2 ;  /* 0x000000ffff027224 */ /* 0x000fca00078e0a02 */
[----:B------:R-:W-:-:S05]  /*0070*/  PRMT R2, R2, 0x7710, RZ ;  /* 0x0000771002027816 */ /* 0x000fca00000000ff */
[----:B------:R-:W-:-:S05]  /*0080*/  VIADD R2, R2, 0x270f ;  /* 0x0000270f02027836 */ /* 0x000fca0000000000 */
[----:B------:R-:W-:-:S07]  /*0090*/  LOP3.LUT R2, R2, 0xffff, RZ, 0xc0, !PT ;  /* 0x0000ffff02027812 */ /* 0x000fce00078ec0ff */
[----:B------:R-:W-:Y:S05]  /*00a0*/  CALL.REL.NOINC `($__internal_0_$__cuda_sm20_div_u16) ;  /* 0x0000001000f47944 */ /* 0x000fea0003c00000 */
[----:B------:R-:W0:Y:S01]  /*00b0*/  LDCU.64 UR4, c[0x0][0x388] ;  /* 0x00007100ff0477ac */ /* 0x000e220008000a00 */
[----:B------:R-:W-:Y:S01]  /*00c0*/  LOP3.LUT R8, R6, 0x3, RZ, 0xc0, !PT ;  /* 0x0000000306087812 */ /* 0x000fe200078ec0ff */
[----:B------:R-:W-:Y:S01]  /*00d0*/  BSSY.RECONVERGENT B0, `(.L_x_0) ;  /* 0x0000018000007945 */ /* 0x000fe20003800200 */
[----:B------:R-:W-:Y:S01]  /*00e0*/  IMAD.MOV.U32 R2, RZ, RZ, R0 ;  /* 0x000000ffff027224 */ /* 0x000fe200078e0000 */
[----:B------:R-:W1:Y:S01]  /*00f0*/  LDCU.64 UR10, c[0x0][0x358] ;  /* 0x00006b00ff0a77ac */ /* 0x000e620008000a00 */
[----:B------:R-:W-:Y:S01]  /*0100*/  ISETP.NE.AND P0, PT, R8, 0x2, PT ;  /* 0x000000020800780c */ /* 0x000fe20003f05270 */
[----:B------:R-:W2:Y:S01]  /*0110*/  LDCU.64 UR6, c[0x0][0x380] ;  /* 0x00007000ff0677ac */ /* 0x000ea20008000a00 */
[----:B0-----:R-:W-:-:S11]  /*0120*/  UIMAD UR9, UR5, UR4, URZ ;  /* 0x00000004050972a4 */ /* 0x001fd6000f8e02ff */
[----:B------:R-:W-:Y:S05]  /*0130*/  @!P0 BRA `(.L_x_1) ;  /* 0x0000000000448947 */ /* 0x000fea0003800000 */
[----:B------:R-:W0:Y:S01]  /*0140*/  S2R R7, SR_CgaCtaId ;  /* 0x0000000000077919 */ /* 0x000e220000008800 */
[----:B------:R-:W3:Y:S01]  /*0150*/  LDC R11, c[0x0][0x390] ;  /* 0x0000e400ff0b7b82 */ /* 0x000ee20000000800 */
[----:B------:R-:W-:Y:S01]  /*0160*/  MOV R2, 0x400 ;  /* 0x0000040000027802 */ /* 0x000fe20000000f00 */
[----:B------:R-:W-:-:S03]  /*0170*/  IMAD.MOV.U32 R3, RZ, RZ, RZ ;  /* 0x000000ffff037224 */ /* 0x000fc600078e00ff */
[----:B0-----:R-:W-:Y:S01]  /*0180*/  LEA R7, R7, R2, 0x18 ;  /* 0x0000000207077211 */ /* 0x001fe200078ec0ff */
[----:B------:R-:W-:-:S07]  /*0190*/  IMAD.MOV.U32 R2, RZ, RZ, R0 ;  /* 0x000000ffff027224 */ /* 0x000fce00078e0000 */
.L_x_2:
[----:B---3--:R-:W-:-:S05]  /*01a0*/  IMAD R5, R11, UR9, R2 ;  /* 0x000000090b057c24 */ /* 0x008fca000f8e0202 */
[----:B0-2---:R-:W-:-:S04]  /*01b0*/  IADD3 R4, P0, PT, R5, UR6, RZ ;  /* 0x0000000605047c10 */ /* 0x005fc8000ff1e0ff */
[----:B------:R-:W-:-:S05]  /*01c0*/  LEA.HI.X.SX32 R5, R5, UR7, 0x1, P0 ;  /* 0x0000000705057c11 */ /* 0x000fca00080f0eff */
[----:B-1----:R-:W2:Y:S01]  /*01d0*/  LDG.E.U8 R4, desc[UR10][R4.64] ;  /* 0x0000000a04047981 */ /* 0x002ea2000c1e1100 */
[----:B------:R-:W-:Y:S02]  /*01e0*/  IMAD.IADD R9, R7, 0x1, R2 ;  /* 0x0000000107097824 */ /* 0x000fe400078e0202 */
[----:B------:R-:W-:Y:S02]  /*01f0*/  VIADD R3, R3, 0x1 ;  /* 0x0000000103037836 */ /* 0x000fe40000000000 */
[----:B------:R-:W-:-:S03]  /*0200*/  VIADD R2, R2, UR8 ;  /* 0x0000000802027c36 */ /* 0x000fc60008000000 */
[----:B------:R-:W-:-:S04]  /*0210*/  LOP3.LUT R6, R3, R8, RZ, 0x3c, !PT ;  /* 0x0000000803067212 */ /* 0x000fc800078e3cff */
[----:B------:R-:W-:Y:S01]  /*0220*/  ISETP.NE.AND P0, PT, R6, 0x2, PT ;  /* 0x000000020600780c */ /* 0x000fe20003f05270 */
[----:B--2---:R0:W-:-:S12]  /*0230*/  STS.U8 [R9], R4 ;  /* 0x0000000409007388 */ /* 0x0041d80000000000 */
[----:B------:R-:W-:Y:S05]  /*0240*/  @P0 BRA `(.L_x_2) ;  /* 0xfffffffc00d40947 */ /* 0x000fea000383ffff */
.L_x_1:
[----:B-12---:R-:W-:Y:S05]  /*0250*/  BSYNC.RECONVERGENT B0 ;  /* 0x0000000000007941 */ /* 0x006fea0003800200 */
.L_x_0:
[----:B------:R-:W1:Y:S01]  /*0260*/  S2UR UR7, SR_CgaCtaId ;  /* 0x00000000000779c3 */ /* 0x000e620000008800 */
[----:B------:R-:W-:Y:S01]  /*0270*/  BSSY.RECONVERGENT B0, `(.L_x_3) ;  /* 0x000001d000007945 */ /* 0x000fe20003800200 */
[----:B------:R-:W-:Y:S01]  /*0280*/  UMOV UR6, 0x400 ;  /* 0x0000040000067882 */ /* 0x000fe20000000000 */
[----:B------:R-:W2:Y:S05]  /*0290*/  LDCU.64 UR12, c[0x0][0x380] ;  /* 0x00007000ff0c77ac */ /* 0x000eaa0008000a00 */
[----:B------:R-:W3:Y:S01]  /*02a0*/  LDC R13, c[0x0][0x390] ;  /* 0x0000e400ff0d7b82 */ /* 0x000ee20000000800 */
[----:B-12---:R-:W-:-:S12]  /*02b0*/  ULEA UR6, UR7, UR6, 0x18 ;  /* 0x0000000607067291 */ /* 0x006fd8000f8ec0ff */
.L_x_4:
[----:B---3--:R-:W-:-:S05]  /*02c0*/  IMAD R3, R13, UR9, R2 ;  /* 0x000000090d037c24 */ /* 0x008fca000f8e0202 */
[----:B------:R-:W-:-:S04]  /*02d0*/  IADD3 R10, P0, PT, R3, UR12, RZ ;  /* 0x0000000c030a7c10 */ /* 0x000fc8000ff1e0ff */
[----:B------:R-:W-:Y:S02]  /*02e0*/  LEA.HI.X.SX32 R11, R3, UR13, 0x1, P0 ;  /* 0x0000000d030b7c11 */ /* 0x000fe400080f0eff */
[----:B0-----:R-:W-:-:S05]  /*02f0*/  IADD3 R4, P0, PT, R10, UR8, RZ ;  /* 0x000000080a047c10 */ /* 0x001fca000ff1e0ff */
[----:B------:R-:W-:Y:S01]  /*0300*/  IMAD.X R5, RZ, RZ, R11, P0 ;  /* 0x000000ffff057224 */ /* 0x000fe200000e060b */
[----:B------:R-:W-:Y:S01]  /*0310*/  IADD3 R6, P0, PT, R4, UR8, RZ ;  /* 0x0000000804067c10 */ /* 0x000fe2000ff1e0ff */
[----:B------:R-:W2:Y:S04]  /*0320*/  LDG.E.U8 R11, desc[UR10][R10.64] ;  /* 0x0000000a0a0b7981 */ /* 0x000ea8000c1e1100 */
[----:B------:R-:W-:Y:S01]  /*0330*/  IMAD.X R7, RZ, RZ, R5, P0 ;  /* 0x000000ffff077224 */ /* 0x000fe200000e0605 */
[----:B------:R-:W-:Y:S01]  /*0340*/  IADD3 R8, P0, PT, R6, UR8, RZ ;  /* 0x0000000806087c10 */ /* 0x000fe2000ff1e0ff */
[----:B------:R-:W3:Y:S04]  /*0350*/  LDG.E.U8 R4, desc[UR10][R4.64] ;  /* 0x0000000a04047981 */ /* 0x000ee8000c1e1100 */
[----:B------:R-:W-:Y:S01]  /*0360*/  IMAD.X R9, RZ, RZ, R7, P0 ;  /* 0x000000ffff097224 */ /* 0x000fe200000e0607 */
[----:B------:R-:W4:Y:S05]  /*0370*/  LDG.E.U8 R6, desc[UR10][R6.64] ;  /* 0x0000000a06067981 */ /* 0x000f2a000c1e1100 */
[----:B------:R-:W5:Y:S01]  /*0380*/  LDG.E.U8 R9, desc[UR10][R8.64] ;  /* 0x0000000a08097981 */ /* 0x000f62000c1e1100 */
[----:B------:R-:W0:Y:S01]  /*0390*/  LDC R17, c[0x0][0x360] ;  /* 0x0000d800ff117b82 */ /* 0x000e220000000800 */
[----:B------:R-:W-:-:S04]  /*03a0*/  VIADD R15, R2, UR6 ;  /* 0x00000006020f7c36 */ /* 0x000fc80008000000 */
[----:B------:R-:W-:-:S04]  /*03b0*/  VIADD R3, R15, UR8 ;  /* 0x000000080f037c36 */ /* 0x000fc80008000000 */
[----:B------:R-:W-:Y:S01]  /*03c0*/  VIADD R12, R3, UR8 ;  /* 0x00000008030c7c36 */ /* 0x000fe20008000000 */
[----:B--2---:R0:W-:Y:S04]  /*03d0*/  STS.U8 [R2+UR6], R11 ;  /* 0x0000000b02007988 */ /* 0x0041e80008000006 */
[----:B---3--:R1:W-:Y:S01]  /*03e0*/  STS.U8 [R15+UR8], R4 ;  /* 0x000000040f007988 */ /* 0x0083e20008000008 */
[----:B0-----:R-:W-:-:S03]  /*03f0*/  IMAD R2, R17, 0x4, R2 ;  /* 0x0000000411027824 */ /* 0x001fc600078e0202 */
[----:B----4-:R1:W-:Y:S04]  /*0400*/  STS.U8 [R3+UR8], R6 ;  /* 0x0000000603007988 */ /* 0x0103e80008000008 */
[----:B-----5:R1:W-:Y:S01]  /*0410*/  STS.U8 [R12+UR8], R9 ;  /* 0x000000090c007988 */ /* 0x0203e20008000008 */
[----:B------:R-:W-:-:S13]  /*0420*/  ISETP.GE.U32.AND P0, PT, R2, 0x2710, PT ;  /* 0x000027100200780c */ /* 0x000fda0003f06070 */
[----:B-1----:R-:W-:Y:S05]  /*0430*/  @!P0 BRA `(.L_x_4) ;  /* 0xfffffffc00a08947 */ /* 0x002fea000383ffff */
[----:B------:R-:W-:Y:S05]  /*0440*/  BSYNC.RECONVERGENT B0 ;  /* 0x0000000000007941 */ /* 0x000fea0003800200 */
.L_x_3:
[----:B------:R-:W0:Y:S01]  /*0450*/  S2R R3, SR_CTAID.X ;  /* 0x0000000000037919 */ /* 0x000e220000002500 */
[----:B------:R-:W-:Y:S01]  /*0460*/  BAR.SYNC.DEFER_BLOCKING 0x0 ;  /* 0x0000000000007b1d */ /* 0x000fe20000010000 */
[----:B0-----:R-:W-:-:S05]  /*0470*/  IMAD R0, R3, UR8, R0 ;  /* 0x0000000803007c24 */ /* 0x001fca000f8e0200 */
[----:B------:R-:W-:-:S13]  /*0480*/  ISETP.GT.AND P0, PT, R0, 0x270f, PT ;  /* 0x0000270f0000780c */ /* 0x000fda0003f04270 */
[----:B------:R-:W-:Y:S05]  /*0490*/  @P0 EXIT ;  /* 0x000000000000094d */ /* 0x000fea0003800000 */
[----:B------:R-:W-:-:S12]  /*04a0*/  UIMAD UR4, UR5, UR4, UR5 ;  /* 0x00000004050472a4 */ /* 0x000fd8000f8e0205 */
.L_x_18:
[----:B0-----:R-:W0:Y:S01]  /*04b0*/  LDC R11, c[0x0][0x390] ;  /* 0x0000e400ff0b7b82 */ /* 0x001e220000000800 */
[----:B------:R-:W-:Y:S01]  /*04c0*/  IABS R7, R0 ;  /* 0x0000000000077213 */ /* 0x000fe20000000000 */
[----:B------:R-:W-:Y:S01]  /*04d0*/  BSSY.RECONVERGENT B1, `(.L_x_5) ;  /* 0x00000df000017945 */ /* 0x000fe20003800200 */
[----:B------:R-:W-:Y:S02]  /*04e0*/  CS2R R8, SRZ ;  /* 0x0000000000087805 */ /* 0x000fe4000001ff00 */
[----:B0-----:R-:W-:-:S04]  /*04f0*/  IABS R6, R11 ;  /* 0x0000000b00067213 */ /* 0x001fc80000000000 */
[----:B------:R-:W0:Y:S08]  /*0500*/  I2F.RP R4, R6 ;  /* 0x0000000600047306 */ /* 0x000e300000209400 */
[----:B0-----:R-:W0:Y:S02]  /*0510*/  MUFU.RCP R4, R4 ;  /* 0x0000000400047308 */ /* 0x001e240000001000 */
[----:B0-----:R-:W-:Y:S01]  /*0520*/  VIADD R2, R4, 0xffffffe ;  /* 0x0ffffffe04027836 */ /* 0x001fe20000000000 */
[----:B------:R-:W-:-:S05]  /*0530*/  LOP3.LUT R4, R0, R11, RZ, 0x3c, !PT ;  /* 0x0000000b00047212 */ /* 0x000fca00078e3cff */
[----:B------:R0:W1:Y:S01]  /*0540*/  F2I.FTZ.U32.TRUNC.NTZ R3, R2 ;  /* 0x0000000200037305 */ /* 0x000062000021f000 */
[----:B------:R-:W-:Y:S01]  /*0550*/  ISETP.GE.AND P2, PT, R4, RZ, PT ;  /* 0x000000ff0400720c */ /* 0x000fe20003f46270 */
[----:B0-----:R-:W-:Y:S02]  /*0560*/  IMAD.MOV.U32 R2, RZ, RZ, RZ ;  /* 0x000000ffff027224 */ /* 0x001fe400078e00ff */
[----:B-1----:R-:W-:-:S04]  /*0570*/  IMAD.MOV R5, RZ, RZ, -R3 ;  /* 0x000000ffff057224 */ /* 0x002fc800078e0a03 */
[----:B------:R-:W-:-:S04]  /*0580*/  IMAD R5, R5, R6, RZ ;  /* 0x0000000605057224 */ /* 0x000fc800078e02ff */
[----:B------:R-:W-:-:S04]  /*0590*/  IMAD.HI.U32 R3, R3, R5, R2 ;  /* 0x0000000503037227 */ /* 0x000fc800078e0002 */
[----:B------:R-:W-:-:S04]  /*05a0*/  IMAD.MOV.U32 R5, RZ, RZ, R7 ;  /* 0x000000ffff057224 */ /* 0x000fc800078e0007 */
[----:B------:R-:W-:-:S04]  /*05b0*/  IMAD.HI.U32 R2, R3, R5, RZ ;  /* 0x0000000503027227 */ /* 0x000fc800078e00ff */
[----:B------:R-:W-:-:S04]  /*05c0*/  IMAD.MOV R3, RZ, RZ, -R2 ;  /* 0x000000ffff037224 */ /* 0x000fc800078e0a02 */
[----:B------:R-:W-:-:S05]  /*05d0*/  IMAD R3, R6, R3, R5 ;  /* 0x0000000306037224 */ /* 0x000fca00078e0205 */
[----:B------:R-:W-:-:S13]  /*05e0*/  ISETP.GT.U32.AND P1, PT, R6, R3, PT ;  /* 0x000000030600720c */ /* 0x000fda0003f24070 */
[----:B------:R-:W-:Y:S02]  /*05f0*/  @!P1 IMAD.IADD R3, R3, 0x1, -R6 ;  /* 0x0000000103039824 */ /* 0x000fe400078e0a06 */
[----:B------:R-:W-:Y:S01]  /*0600*/  @!P1 VIADD R2, R2, 0x1 ;  /* 0x0000000102029836 */ /* 0x000fe20000000000 */
[----:B------:R-:W-:Y:S02]  /*0610*/  ISETP.NE.AND P1, PT, R11, RZ, PT ;  /* 0x000000ff0b00720c */ /* 0x000fe40003f25270 */
[----:B------:R-:W-:Y:S02]  /*0620*/  ISETP.GE.U32.AND P0, PT, R3, R6, PT ;  /* 0x000000060300720c */ /* 0x000fe40003f06070 */
[----:B------:R-:W0:Y:S11]  /*0630*/  LDC R3, c[0x0][0x38c] ;  /* 0x0000e300ff037b82 */ /* 0x000e360000000800 */
[----:B------:R-:W-:-:S04]  /*0640*/  @P0 VIADD R2, R2, 0x1 ;  /* 0x0000000102020836 */ /* 0x000fc80000000000 */
[----:B------:R-:W-:Y:S01]  /*0650*/  @!P2 IMAD.MOV R2, RZ, RZ, -R2 ;  /* 0x000000ffff02a224 */ /* 0x000fe200078e0a02 */
[----:B------:R-:W-:-:S04]  /*0660*/  @!P1 LOP3.LUT R2, RZ, R11, RZ, 0x33, !PT ;  /* 0x0000000bff029212 */ /* 0x000fc800078e33ff */
[----:B------:R-:W-:Y:S01]  /*0670*/  VIMNMX R4, PT, PT, R2, 0x1, !PT ;  /* 0x0000000102047848 */ /* 0x000fe20007fe0100 */
[----:B------:R-:W-:Y:S02]  /*0680*/  IMAD.MOV R5, RZ, RZ, -R2 ;  /* 0x000000ffff057224 */ /* 0x000fe400078e0a02 */
[----:B0-----:R-:W-:Y:S02]  /*0690*/  VIADD R3, R3, 0xffffffff ;  /* 0xffffffff03037836 */ /* 0x001fe40000000000 */
[----:B------:R-:W-:Y:S02]  /*06a0*/  VIADD R7, R4, 0xffffffff ;  /* 0xffffffff04077836 */ /* 0x000fe40000000000 */
[----:B------:R-:W-:Y:S01]  /*06b0*/  IMAD R5, R11, R5, R0 ;  /* 0x000000050b057224 */ /* 0x000fe200078e0200 */
[----:B------:R-:W-:-:S04]  /*06c0*/  VIADDMNMX R3, R2, 0x1, R3, PT ;  /* 0x0000000102037846 */ /* 0x000fc80003800103 */
[----:B------:R-:W-:-:S13]  /*06d0*/  ISETP.GT.AND P0, PT, R7, R3, PT ;  /* 0x000000030700720c */ /* 0x000fda0003f04270 */
[----:B------:R-:W-:Y:S05]  /*06e0*/  @P0 BRA `(.L_x_6) ;  /* 0x0000000800f40947 */ /* 0x000fea0003800000 */
[----:B------:R-:W-:Y:S01]  /*06f0*/  VIADD R4, R11, 0xffffffff ;  /* 0xffffffff0b047836 */ /* 0x000fe20000000000 */
[----:B------:R-:W-:-:S04]  /*0700*/  VIMNMX R13, PT, PT, R5, 0x1, !PT ;  /* 0x00000001050d7848 */ /* 0x000fc80007fe0100 */
[----:B------:R-:W-:Y:S01]  /*0710*/  VIADDMNMX R4, R5, 0x1, R4, PT ;  /* 0x0000000105047846 */ /* 0x000fe20003800104 */
[C---:B------:R-:W-:Y:S02]  /*0720*/  VIADD R11, R13.reuse, 0xffffffff ;  /* 0xffffffff0d0b7836 */ /* 0x040fe40000000000 */
[----:B------:R-:W-:Y:S01]  /*0730*/  VIADD R12, R13, 0x2 ;  /* 0x000000020d0c7836 */ /* 0x000fe20000000000 */
[C---:B------:R-:W-:Y:S01]  /*0740*/  LOP3.LUT R6, R4.reuse, 0x2, RZ, 0x3c, !PT ;  /* 0x0000000204067812 */ /* 0x040fe200078e3cff */
[----:B------:R-:W-:-:S04]  /*0750*/  IMAD.IADD R10, R4, 0x1, -R13 ;  /* 0x00000001040a7824 */ /* 0x000fc800078e0a0d */
[----:B------:R-:W-:Y:S02]  /*0760*/  VIADD R8, R10, 0x1 ;  /* 0x000000010a087836 */ /* 0x000fe40000000000 */
[----:B------:R-:W-:Y:S02]  /*0770*/  IMAD.IADD R6, R6, 0x1, -R13 ;  /* 0x0000000106067824 */ /* 0x000fe400078e0a0d */
[----:B------:R-:W-:Y:S01]  /*0780*/  VIADD R10, R10, 0x2 ;  /* 0x000000020a0a7836 */ /* 0x000fe20000000000 */
[----:B------:R-:W-:Y:S01]  /*0790*/  ISETP.GE.U32.AND P3, PT, R8, 0x7, PT ;  /* 0x000000070800780c */ /* 0x000fe20003f66070 */
[----:B------:R-:W-:Y:S01]  /*07a0*/  IMAD.IADD R13, R13, 0x1, -R5 ;  /* 0x000000010d0d7824 */ /* 0x000fe200078e0a05 */
[----:B------:R-:W-:Y:S02]  /*07b0*/  LOP3.LUT R9, R6, 0x3, RZ, 0xc0, !PT ;  /* 0x0000000306097812 */ /* 0x000fe400078ec0ff */
[----:B------:R-:W-:Y:S02]  /*07c0*/  LOP3.LUT R14, R10, 0xfffffff8, RZ, 0xc0, !PT ;  /* 0xfffffff80a0e7812 */ /* 0x000fe400078ec0ff */
[----:B------:R-:W-:-:S02]  /*07d0*/  ISETP.NE.AND P4, PT, R9, 0x1, PT ;  /* 0x000000010900780c */ /* 0x000fc40003f85270 */
[----:B------:R-:W-:Y:S02]  /*07e0*/  CS2R R8, SRZ ;  /* 0x0000000000087805 */ /* 0x000fe4000001ff00 */
[----:B------:R-:W-:Y:S01]  /*07f0*/  LOP3.LUT R23, R10, 0x7, RZ, 0xc0, !PT ;  /* 0x000000070a177812 */ /* 0x000fe200078ec0ff */
[----:B------:R-:W-:-:S08]  /*0800*/  IMAD.MOV R14, RZ, RZ, -R14 ;  /* 0x000000ffff0e7224 */ /* 0x000fd000078e0a0e */
.L_x_17:
[----:B------:R-:W-:Y:S01]  /*0810*/  ISETP.GT.AND P0, PT, R11, R4, PT ;  /* 0x000000040b00720c */ /* 0x000fe20003f04270 */
[----:B------:R-:W-:-:S12]  /*0820*/  BSSY.RECONVERGENT B0, `(.L_x_7) ;  /* 0x00000a6000007945 */ /* 0x000fd80003800200 */
[----:B------:R-:W-:Y:S05]  /*0830*/  @P0 BRA `(.L_x_8) ;  /* 0x0000000800900947 */ /* 0x000fea0003800000 */
[----:B------:R-:W-:Y:S01]  /*0840*/  BSSY.RECONVERGENT B2, `(.L_x_9) ;  /* 0x000004e000027945 */ /* 0x000fe20003800200 */
[----:B------:R-:W-:-:S03]  /*0850*/  IMAD.MOV.U32 R16, RZ, RZ, R11 ;  /* 0x000000ffff107224 */ /* 0x000fc600078e000b */
[----:B------:R-:W-:Y:S05]  /*0860*/  @!P3 BRA `(.L_x_10) ;  /* 0x00000004002cb947 */ /* 0x000fea0003800000 */
[----:B------:R-:W0:Y:S01]  /*0870*/  S2UR UR6, SR_CgaCtaId ;  /* 0x00000000000679c3 */ /* 0x000e220000008800 */
[----:B------:R-:W-:Y:S01]  /*0880*/  UMOV UR5, 0x400 ;  /* 0x0000040000057882 */ /* 0x000fe20000000000 */
[----:B------:R-:W-:Y:S01]  /*0890*/  BSSY.RECONVERGENT B3, `(.L_x_11) ;  /* 0x0000047000037945 */ /* 0x000fe20003800200 */
[----:B------:R-:W-:Y:S01]  /*08a0*/  ISETP.NE.AND P0, PT, R2, R7, PT ;  /* 0x000000070200720c */ /* 0x000fe20003f05270 */
[----:B------:R-:W-:Y:S02]  /*08b0*/  IMAD.MOV.U32 R17, RZ, RZ, R13 ;  /* 0x000000ffff117224 */ /* 0x000fe400078e000d */
[----:B------:R-:W-:Y:S02]  /*08c0*/  IMAD.MOV.U32 R20, RZ, RZ, R14 ;  /* 0x000000ffff147224 */ /* 0x000fe400078e000e */
[----:B------:R-:W1:Y:S01]  /*08d0*/  LDC R16, c[0x0][0x390] ;  /* 0x0000e400ff107b82 */ /* 0x000e620000000800 */
[----:B------:R-:W-:Y:S02]  /*08e0*/  IMAD.MOV.U32 R18, RZ, RZ, R12 ;  /* 0x000000ffff127224 */ /* 0x000fe400078e000c */
[----:B------:R-:W-:Y:S01]  /*08f0*/  IMAD.MOV.U32 R19, RZ, RZ, R11 ;  /* 0x000000ffff137224 */ /* 0x000fe200078e000b */
[----:B0-----:R-:W-:-:S06]  /*0900*/  ULEA UR5, UR6, UR5, 0x18 ;  /* 0x0000000506057291 */ /* 0x001fcc000f8ec0ff */
[----:B-1----:R-:W-:-:S07]  /*0910*/  IMAD R15, R7, R16, UR5 ;  /* 0x00000005070f7e24 */ /* 0x002fce000f8e0210 */
.L_x_12:
[----:B------:R-:W-:Y:S01]  /*0920*/  ISETP.EQ.AND P5, PT, R17, 0x1, !P0 ;  /* 0x000000011100780c */ /* 0x000fe200047a2270 */
[----:B------:R-:W-:Y:S02]  /*0930*/  IMAD.IADD R16, R15, 0x1, R18 ;  /* 0x000000010f107824 */ /* 0x000fe400078e0212 */
[----:B------:R-:W-:Y:S02]  /*0940*/  VIADD R22, R19, 0x1 ;  /* 0x0000000113167836 */ /* 0x000fe40000000000 */
[----:B------:R-:W-:Y:S02]  /*0950*/  VIADD R20, R20, 0x8 ;  /* 0x0000000814147836 */ /* 0x000fe40000000000 */
[----:B------:R-:W-:Y:S01]  /*0960*/  VIADD R18, R18, 0x8 ;  /* 0x0000000812127836 */ /* 0x000fe20000000000 */
[----:B------:R-:W-:Y:S01]  /*0970*/  ISETP.EQ.AND P1, PT, R5, R22, !P0 ;  /* 0x000000160500720c */ /* 0x000fe20004722270 */
[----:B------:R-:W-:Y:S02]  /*0980*/  VIADD R22, R19, 0x2 ;  /* 0x0000000213167836 */ /* 0x000fe40000000000 */
[----:B------:R-:W-:-:S02]  /*0990*/  VIADD R17, R17, 0x8 ;  /* 0x0000000811117836 */ /* 0x000fc40000000000 */
[----:B------:R-:W0:Y:S08]  /*09a0*/  @!P5 LDS.U8 R24, [R16+-0x3] ;  /* 0xfffffd001018d984 */ /* 0x000e300000000000 */
[----:B------:R-:W1:Y:S01]  /*09b0*/  @!P1 LDS.U8 R21, [R16+-0x2] ;  /* 0xfffffe0010159984 */ /* 0x000e620000000000 */
[----:B0-----:R-:W-:-:S04]  /*09c0*/  @!P5 ISETP.NE.AND P2, PT, R24, RZ, PT ;  /* 0x000000ff1800d20c */ /* 0x001fc80003f45270 */
[----:B------:R-:W-:Y:S02]  /*09d0*/  @!P5 SEL R24, RZ, 0x1, !P2 ;  /* 0x00000001ff18d807 */ /* 0x000fe40005000000 */
[----:B------:R-:W-:Y:S01]  /*09e0*/  ISETP.EQ.AND P2, PT, R5, R22, !P0 ;  /* 0x000000160500720c */ /* 0x000fe20004742270 */
[----:B------:R-:W-:Y:S01]  /*09f0*/  VIADD R22, R19, 0x3 ;  /* 0x0000000313167836 */ /* 0x000fe20000000000 */
[----:B------:R-:W-:-:S05]  /*0a00*/  @!P5 IADD3 R9, P6, PT, R24, R9, RZ ;  /* 0x000000091809d210 */ /* 0x000fca0007fde0ff */
[----:B------:R-:W-:Y:S01]  /*0a10*/  @!P5 IMAD.X R8, RZ, RZ, R8, P6 ;  /* 0x000000ffff08d224 */ /* 0x000fe200030e0608 */
[----:B------:R-:W-:Y:S02]  /*0a20*/  ISETP.EQ.AND P5, PT, R5, R22, !P0 ;  /* 0x000000160500720c */ /* 0x000fe400047a2270 */
[----:B-1----:R-:W-:-:S03]  /*0a30*/  @!P1 ISETP.NE.AND P6, PT, R21, RZ, PT ;  /* 0x000000ff1500920c */ /* 0x002fc60003fc5270 */
[----:B------:R-:W0:Y:S01]  /*0a40*/  @!P2 LDS.U8 R24, [R16+-0x1] ;  /* 0xffffff001018a984 */ /* 0x000e220000000000 */
[----:B------:R-:W-:-:S04]  /*0a50*/  @!P1 SEL R22, RZ, 0x1, !P6 ;  /* 0x00000001ff169807 */ /* 0x000fc80007000000 */
[----:B------:R-:W-:Y:S01]  /*0a60*/  @!P1 IADD3 R9, P6, PT, R22, R9, RZ ;  /* 0x0000000916099210 */ /* 0x000fe20007fde0ff */
[----:B------:R-:W-:Y:S02]  /*0a70*/  VIADD R22, R19, 0x4 ;  /* 0x0000000413167836 */ /* 0x000fe40000000000 */
[----:B------:R-:W1:Y:S02]  /*0a80*/  @!P5 LDS.U8 R21, [R16] ;  /* 0x000000001015d984 */ /* 0x000e640000000000 */
[----:B------:R-:W-:Y:S01]  /*0a90*/  @!P1 IMAD.X R8, RZ, RZ, R8, P6 ;  /* 0x000000ffff089224 */ /* 0x000fe200030e0608 */
[----:B------:R-:W-:-:S13]  /*0aa0*/  ISETP.EQ.AND P1, PT, R5, R22, !P0 ;  /* 0x000000160500720c */ /* 0x000fda0004722270 */
[----:B------:R-:W2:Y:S01]  /*0ab0*/  @!P1 LDS.U8 R22, [R16+0x1] ;  /* 0x0000010010169984 */ /* 0x000ea20000000000 */
[----:B0-----:R-:W-:-:S04]  /*0ac0*/  @!P2 ISETP.NE.AND P6, PT, R24, RZ, PT ;  /* 0x000000ff1800a20c */ /* 0x001fc80003fc5270 */
[----:B------:R-:W-:Y:S02]  /*0ad0*/  @!P2 SEL R24, RZ, 0x1, !P6 ;  /* 0x00000001ff18a807 */ /* 0x000fe40007000000 */
[----:B-1----:R-:W-:-:S04]  /*0ae0*/  @!P5 ISETP.NE.AND P6, PT, R21, RZ, PT ;  /* 0x000000ff1500d20c */ /* 0x002fc80003fc5270 */
[----:B------:R-:W-:Y:S02]  /*0af0*/  @!P5 SEL R26, RZ, 0x1, !P6 ;  /* 0x00000001ff1ad807 */ /* 0x000fe40007000000 */
[----:B------:R-:W-:Y:S01]  /*0b00*/  @!P2 IADD3 R9, P6, PT, R24, R9, RZ ;  /* 0x000000091809a210 */ /* 0x000fe20007fde0ff */
[----:B------:R-:W-:-:S04]  /*0b10*/  VIADD R24, R19, 0x5 ;  /* 0x0000000513187836 */ /* 0x000fc80000000000 */
[----:B------:R-:W-:Y:S01]  /*0b20*/  @!P2 IMAD.X R8, RZ, RZ, R8, P6 ;  /* 0x000000ffff08a224 */ /* 0x000fe200030e0608 */
[----:B------:R-:W-:Y:S02]  /*0b30*/  @!P5 IADD3 R9, P6, PT, R26, R9, RZ ;  /* 0x000000091a09d210 */ /* 0x000fe40007fde0ff */
[----:B------:R-:W-:Y:S01]  /*0b40*/  ISETP.EQ.AND P2, PT, R5, R24, !P0 ;  /* 0x000000180500720c */ /* 0x000fe20004742270 */
[----:B------:R-:W-:Y:S02]  /*0b50*/  VIADD R24, R19, 0x6 ;  /* 0x0000000613187836 */ /* 0x000fe40000000000 */
[----:B------:R-:W-:Y:S01]  /*0b60*/  @!P5 IMAD.X R8, RZ, RZ, R8, P6 ;  /* 0x000000ffff08d224 */ /* 0x000fe200030e0608 */
[----:B--2---:R-:W-:Y:S02]  /*0b70*/  @!P1 ISETP.NE.AND P6, PT, R22, RZ, PT ;  /* 0x000000ff1600920c */ /* 0x004fe40003fc5270 */
[----:B------:R-:W-:Y:S02]  /*0b80*/  ISETP.EQ.AND P5, PT, R5, R24, !P0 ;  /* 0x000000180500720c */ /* 0x000fe400047a2270 */
[----:B------:R-:W-:-:S04]  /*0b90*/  @!P1 SEL R22, RZ, 0x1, !P6 ;  /* 0x00000001ff169807 */ /* 0x000fc80007000000 */
[----:B------:R-:W-:Y:S01]  /*0ba0*/  @!P1 IADD3 R9, P6, PT, R22, R9, RZ ;  /* 0x0000000916099210 */ /* 0x000fe20007fde0ff */
[C---:B------:R-:W-:Y:S01]  /*0bb0*/  VIADD R22, R19.reuse, 0x7 ;  /* 0x0000000713167836 */ /* 0x040fe20000000000 */
[----:B------:R-:W0:Y:S01]  /*0bc0*/  @!P2 LDS.U8 R24, [R16+0x2] ;  /* 0x000002001018a984 */ /* 0x000e220000000000 */
[----:B------:R-:W-:Y:S02]  /*0bd0*/  VIADD R19, R19, 0x8 ;  /* 0x0000000813137836 */ /* 0x000fe40000000000 */
[----:B------:R-:W-:Y:S01]  /*0be0*/  @!P1 IMAD.X R8, RZ, RZ, R8, P6 ;  /* 0x000000ffff089224 */ /* 0x000fe200030e0608 */
[----:B------:R-:W-:Y:S01]  /*0bf0*/  ISETP.EQ.AND P1, PT, R5, R22, !P0 ;  /* 0x000000160500720c */ /* 0x000fe20004722270 */
[----:B------:R-:W1:-:S12]  /*0c00*/  @!P5 LDS.U8 R21, [R16+0x3] ;  /* 0x000003001015d984 */ /* 0x000e580000000000 */
[----:B------:R-:W2:Y:S01]  /*0c10*/  @!P1 LDS.U8 R22, [R16+0x4] ;  /* 0x0000040010169984 */ /* 0x000ea20000000000 */
[----:B0-----:R-:W-:-:S04]  /*0c20*/  @!P2 ISETP.NE.AND P6, PT, R24, RZ, PT ;  /* 0x000000ff1800a20c */ /* 0x001fc80003fc5270 */
[----:B------:R-:W-:Y:S02]  /*0c30*/  @!P2 SEL R26, RZ, 0x1, !P6 ;  /* 0x00000001ff1aa807 */ /* 0x000fe40007000000 */
[----:B-1----:R-:W-:-:S04]  /*0c40*/  @!P5 ISETP.NE.AND P6, PT, R21, RZ, PT ;  /* 0x000000ff1500d20c */ /* 0x002fc80003fc5270 */
[----:B------:R-:W-:Y:S02]  /*0c50*/  @!P5 SEL R24, RZ, 0x1, !P6 ;  /* 0x00000001ff18d807 */ /* 0x000fe40007000000 */
[----:B------:R-:W-:-:S05]  /*0c60*/  @!P2 IADD3 R9, P6, PT, R26, R9, RZ ;  /* 0x000000091a09a210 */ /* 0x000fca0007fde0ff */
[----:B------:R-:W-:Y:S01]  /*0c70*/  @!P2 IMAD.X R8, RZ, RZ, R8, P6 ;  /* 0x000000ffff08a224 */ /* 0x000fe200030e0608 */
[----:B--2---:R-:W-:Y:S02]  /*0c80*/  @!P1 ISETP.NE.AND P6, PT, R22, RZ, PT ;  /* 0x000000ff1600920c */ /* 0x004fe40003fc5270 */
[----:B------:R-:W-:Y:S02]  /*0c90*/  @!P5 IADD3 R9, P2, PT, R24, R9, RZ ;  /* 0x000000091809d210 */ /* 0x000fe40007f5e0ff */
[----:B------:R-:W-:Y:S02]  /*0ca0*/  @!P1 SEL R22, RZ, 0x1, !P6 ;  /* 0x00000001ff169807 */ /* 0x000fe40007000000 */
[----:B------:R-:W-:Y:S01]  /*0cb0*/  ISETP.NE.AND P6, PT, R20, RZ, PT ;  /* 0x000000ff1400720c */ /* 0x000fe20003fc5270 */
[----:B------:R-:W-:Y:S01]  /*0cc0*/  @!P5 IMAD.X R8, RZ, RZ, R8, P2 ;  /* 0x000000ffff08d224 */ /* 0x000fe200010e0608 */
[----:B------:R-:W-:-:S05]  /*0cd0*/  @!P1 IADD3 R9, P2, PT, R22, R9, RZ ;  /* 0x0000000916099210 */ /* 0x000fca0007f5e0ff */
[----:B------:R-:W-:-:S06]  /*0ce0*/  @!P1 IMAD.X R8, RZ, RZ, R8, P2 ;  /* 0x000000ffff089224 */ /* 0x000fcc00010e0608 */
[----:B------:R-:W-:Y:S05]  /*0cf0*/  @P6 BRA `(.L_x_12) ;  /* 0xfffffffc00086947 */ /* 0x000fea000383ffff */
[----:B------:R-:W-:Y:S05]  /*0d00*/  BSYNC.RECONVERGENT B3 ;  /* 0x0000000000037941 */ /* 0x000fea0003800200 */
.L_x_11:
[----:B------:R-:W-:-:S07]  /*0d10*/  VIADD R16, R18, 0xfffffffd ;  /* 0xfffffffd12107836 */ /* 0x000fce0000000000 */
.L_x_10:
[----:B------:R-:W-:Y:S05]  /*0d20*/  BSYNC.RECONVERGENT B2 ;  /* 0x0000000000027941 */ /* 0x000fea0003800200 */
.L_x_9:
[----:B------:R-:W-:-:S13]  /*0d30*/  ISETP.NE.AND P0, PT, R23, RZ, PT ;  /* 0x000000ff1700720c */ /* 0x000fda0003f05270 */
[----:B------:R-:W-:Y:S05]  /*0d40*/  @!P0 BRA `(.L_x_8) ;  /* 0x00000004004c8947 */ /* 0x000fea0003800000 */
[----:B------:R-:W-:Y:S01]  /*0d50*/  VIADD R15, R23, 0xffffffff ;  /* 0xffffffff170f7836 */ /* 0x000fe20000000000 */
[----:B------:R-:W-:Y:S01]  /*0d60*/  BSSY.RECONVERGENT B2, `(.L_x_13) ;  /* 0x0000029000027945 */ /* 0x000fe20003800200 */
[----:B------:R-:W-:-:S03]  /*0d70*/  LOP3.LUT P5, RZ, R10, 0x3, RZ, 0xc0, !PT ;  /* 0x000000030aff7812 */ /* 0x000fc600078ac0ff */
[----:B------:R-:W-:-:S13]  /*0d80*/  ISETP.GE.U32.AND P0, PT, R15, 0x3, PT ;  /* 0x000000030f00780c */ /* 0x000fda0003f06070 */
[----:B------:R-:W-:Y:S05]  /*0d90*/  @!P0 BRA `(.L_x_14) ;  /* 0x0000000000948947 */ /* 0x000fea0003800000 */
[----:B------:R-:W0:Y:S01]  /*0da0*/  S2UR UR6, SR_CgaCtaId ;  /* 0x00000000000679c3 */ /* 0x000e220000008800 */
[----:B------:R-:W1:Y:S01]  /*0db0*/  LDCU UR7, c[0x0][0x390] ;  /* 0x00007200ff0777ac */ /* 0x000e620008000800 */
[C---:B------:R-:W-:Y:S01]  /*0dc0*/  ISETP.NE.AND P0, PT, R5.reuse, R16, PT ;  /* 0x000000100500720c */ /* 0x040fe20003f05270 */
[----:B------:R-:W-:Y:S01]  /*0dd0*/  VIADD R18, R16, 0x1 ;  /* 0x0000000110127836 */ /* 0x000fe20000000000 */
[----:B------:R-:W-:Y:S02]  /*0de0*/  UMOV UR5, 0x400 ;  /* 0x0000040000057882 */ /* 0x000fe40000000000 */
[----:B------:R-:W-:Y:S01]  /*0df0*/  ISETP.EQ.AND P0, PT, R2, R7, !P0 ;  /* 0x000000070200720c */ /* 0x000fe20004702270 */
[----:B------:R-:W-:Y:S01]  /*0e00*/  VIADD R20, R16, 0x2 ;  /* 0x0000000210147836 */ /* 0x000fe20000000000 */
[----:B------:R-:W-:-:S04]  /*0e10*/  ISETP.NE.AND P1, PT, R5, R18, PT ;  /* 0x000000120500720c */ /* 0x000fc80003f25270 */
[----:B------:R-:W-:Y:S01]  /*0e20*/  ISETP.EQ.AND P1, PT, R2, R7, !P1 ;  /* 0x000000070200720c */ /* 0x000fe20004f22270 */
[----:B-1----:R-:W-:Y:S01]  /*0e30*/  IMAD R15, R7, UR7, R16 ;  /* 0x00000007070f7c24 */ /* 0x002fe2000f8e0210 */
[----:B0-----:R-:W-:-:S09]  /*0e40*/  ULEA UR5, UR6, UR5, 0x18 ;  /* 0x0000000506057291 */ /* 0x001fd2000f8ec0ff */
[----:B------:R-:W0:Y:S04]  /*0e50*/  @!P0 LDS.U8 R17, [R15+UR5] ;  /* 0x000000050f118984 */ /* 0x000e280008000000 */
[----:B------:R-:W1:Y:S01]  /*0e60*/  @!P1 LDS.U8 R19, [R15+UR5+0x1] ;  /* 0x000001050f139984 */ /* 0x000e620008000000 */
[----:B0-----:R-:W-:-:S04]  /*0e70*/  @!P0 ISETP.NE.AND P2, PT, R17, RZ, PT ;  /* 0x000000ff1100820c */ /* 0x001fc80003f45270 */
[----:B------:R-:W-:Y:S02]  /*0e80*/  @!P0 SEL R18, RZ, 0x1, !P2 ;  /* 0x00000001ff128807 */ /* 0x000fe40005000000 */
[C---:B------:R-:W-:Y:S02]  /*0e90*/  ISETP.NE.AND P2, PT, R5.reuse, R20, PT ;  /* 0x000000140500720c */ /* 0x040fe40003f45270 */
[----:B------:R-:W-:Y:S01]  /*0ea0*/  @!P0 IADD3 R9, P6, PT, R18, R9, RZ ;  /* 0x0000000912098210 */ /* 0x000fe20007fde0ff */
[----:B------:R-:W-:Y:S01]  /*0eb0*/  VIADD R18, R16, 0x3 ;  /* 0x0000000310127836 */ /* 0x000fe20000000000 */
[----:B------:R-:W-:Y:S01]  /*0ec0*/  ISETP.EQ.AND P2, PT, R2, R7, !P2 ;  /* 0x000000070200720c */ /* 0x000fe20005742270 */
[----:B------:R-:W-:Y:S02]  /*0ed0*/  VIADD R16, R16, 0x4 ;  /* 0x0000000410107836 */ /* 0x000fe40000000000 */
[----:B------:R-:W-:Y:S01]  /*0ee0*/  @!P0 IMAD.X R8, RZ, RZ, R8, P6 ;  /* 0x000000ffff088224 */ /* 0x000fe200030e0608 */
[----:B------:R-:W-:-:S02]  /*0ef0*/  ISETP.NE.AND P0, PT, R5, R18, PT ;  /* 0x000000120500720c */ /* 0x000fc40003f05270 */
[----:B-1----:R-:W-:Y:S02]  /*0f00*/  @!P1 ISETP.NE.AND P6, PT, R19, RZ, PT ;  /* 0x000000ff1300920c */ /* 0x002fe40003fc5270 */
[----:B------:R-:W-:Y:S02]  /*0f10*/  ISETP.EQ.AND P0, PT, R2, R7, !P0 ;  /* 0x000000070200720c */ /* 0x000fe40004702270 */
[----:B------:R-:W-:-:S03]  /*0f20*/  @!P1 SEL R22, RZ, 0x1, !P6 ;  /* 0x00000001ff169807 */ /* 0x000fc60007000000 */
[----:B------:R-:W0:Y:S08]  /*0f30*/  @!P2 LDS.U8 R17, [R15+UR5+0x2] ;  /* 0x000002050f11a984 */ /* 0x000e300008000000 */
[----:B------:R-:W1:Y:S01]  /*0f40*/  @!P0 LDS.U8 R18, [R15+UR5+0x3] ;  /* 0x000003050f128984 */ /* 0x000e620008000000 */
[----:B0-----:R-:W-:-:S04]  /*0f50*/  @!P2 ISETP.NE.AND P6, PT, R17, RZ, PT ;  /* 0x000000ff1100a20c */ /* 0x001fc80003fc5270 */
[----:B------:R-:W-:Y:S02]  /*0f60*/  @!P2 SEL R20, RZ, 0x1, !P6 ;  /* 0x00000001ff14a807 */ /* 0x000fe40007000000 */
[----:B-1----:R-:W-:-:S04]  /*0f70*/  @!P0 ISETP.NE.AND P6, PT, R18, RZ, PT ;  /* 0x000000ff1200820c */ /* 0x002fc80003fc5270 */
[----:B------:R-:W-:Y:S02]  /*0f80*/  @!P0 SEL R18, RZ, 0x1, !P6 ;  /* 0x00000001ff128807 */ /* 0x000fe40007000000 */
[----:B------:R-:W-:-:S05]  /*0f90*/  @!P1 IADD3 R9, P6, PT, R22, R9, RZ ;  /* 0x0000000916099210 */ /* 0x000fca0007fde0ff */
[----:B------:R-:W-:Y:S01]  /*0fa0*/  @!P1 IMAD.X R8, RZ, RZ, R8, P6 ;  /* 0x000000ffff089224 */ /* 0x000fe200030e0608 */
[----:B------:R-:W-:-:S04]  /*0fb0*/  @!P2 IADD3 R9, P1, PT, R20, R9, RZ ;  /* 0x000000091409a210 */ /* 0x000fc80007f3e0ff */
[----:B------:R-:W-:Y:S01]  /*0fc0*/  @!P0 IADD3 R9, P6, PT, R18, R9, RZ ;  /* 0x0000000912098210 */ /* 0x000fe20007fde0ff */
[----:B------:R-:W-:-:S04]  /*0fd0*/  @!P2 IMAD.X R8, RZ, RZ, R8, P1 ;  /* 0x000000ffff08a224 */ /* 0x000fc800008e0608 */
[----:B------:R-:W-:-:S08]  /*0fe0*/  @!P0 IMAD.X R8, RZ, RZ, R8, P6 ;  /* 0x000000ffff088224 */ /* 0x000fd000030e0608 */
.L_x_14:
[----:B------:R-:W-:Y:S05]  /*0ff0*/  BSYNC.RECONVERGENT B2 ;  /* 0x0000000000027941 */ /* 0x000fea0003800200 */
.L_x_13:
[----:B------:R-:W-:Y:S05]  /*1000*/  @!P5 BRA `(.L_x_8) ;  /* 0x00000000009cd947 */ /* 0x000fea0003800000 */
[----:B------:R-:W-:Y:S04]  /*1010*/  BSSY.RECONVERGENT B2, `(.L_x_15) ;  /* 0x0000017000027945 */ /* 0x000fe80003800200 */
[----:B------:R-:W-:Y:S05]  /*1020*/  @!P4 BRA `(.L_x_16) ;  /* 0x000000000054c947 */ /* 0x000fea0003800000 */
[----:B------:R-:W0:Y:S01]  /*1030*/  S2UR UR6, SR_CgaCtaId ;  /* 0x00000000000679c3 */ /* 0x000e220000008800 */
[----:B------:R-:W1:Y:S01]  /*1040*/  LDCU UR7, c[0x0][0x390] ;  /* 0x00007200ff0777ac */ /* 0x000e620008000800 */
[C---:B------:R-:W-:Y:S01]  /*1050*/  ISETP.NE.AND P0, PT, R5.reuse, R16, PT ;  /* 0x000000100500720c */ /* 0x040fe20003f05270 */
[----:B------:R-:W-:Y:S01]  /*1060*/  VIADD R18, R16, 0x1 ;  /* 0x0000000110127836 */ /* 0x000fe20000000000 */
[----:B------:R-:W-:Y:S02]  /*1070*/  UMOV UR5, 0x400 ;  /* 0x0000040000057882 */ /* 0x000fe40000000000 */
[----:B------:R-:W-:Y:S02]  /*1080*/  ISETP.EQ.AND P0, PT, R2, R7, !P0 ;  /* 0x000000070200720c */ /* 0x000fe40004702270 */
[----:B------:R-:W-:-:S04]  /*1090*/  ISETP.NE.AND P1, PT, R5, R18, PT ;  /* 0x000000120500720c */ /* 0x000fc80003f25270 */
[----:B------:R-:W-:Y:S01]  /*10a0*/  ISETP.EQ.AND P1, PT, R2, R7, !P1 ;  /* 0x000000070200720c */ /* 0x000fe20004f22270 */
[----:B-1----:R-:W-:Y:S02]  /*10b0*/  IMAD R17, R7, UR7, R16 ;  /* 0x0000000707117c24 */ /* 0x002fe4000f8e0210 */
[----:B------:R-:W-:Y:S01]  /*10c0*/  VIADD R16, R16, 0x2 ;  /* 0x0000000210107836 */ /* 0x000fe20000000000 */
[----:B0-----:R-:W-:-:S09]  /*10d0*/  ULEA UR5, UR6, UR5, 0x18 ;  /* 0x0000000506057291 */ /* 0x001fd2000f8ec0ff */
[----:B------:R-:W0:Y:S04]  /*10e0*/  @!P0 LDS.U8 R18, [R17+UR5] ;  /* 0x0000000511128984 */ /* 0x000e280008000000 */
[----:B------:R-:W1:Y:S01]  /*10f0*/  @!P1 LDS.U8 R15, [R17+UR5+0x1] ;  /* 0x00000105110f9984 */ /* 0x000e620008000000 */
[----:B0-----:R-:W-:-:S04]  /*1100*/  @!P0 ISETP.NE.AND P2, PT, R18, RZ, PT ;  /* 0x000000ff1200820c */ /* 0x001fc80003f45270 */
[----:B------:R-:W-:Y:S02]  /*1110*/  @!P0 SEL R18, RZ, 0x1, !P2 ;  /* 0x00000001ff128807 */ /* 0x000fe40005000000 */
[----:B-1----:R-:W-:Y:S02]  /*1120*/  @!P1 ISETP.NE.AND P2, PT, R15, RZ, PT ;  /* 0x000000ff0f00920c */ /* 0x002fe40003f45270 */
[----:B------:R-:W-:Y:S02]  /*1130*/  @!P0 IADD3 R9, P5, PT, R18, R9, RZ ;  /* 0x0000000912098210 */ /* 0x000fe40007fbe0ff */
[----:B------:R-:W-:-:S03]  /*1140*/  @!P1 SEL R18, RZ, 0x1, !P2 ;  /* 0x00000001ff129807 */ /* 0x000fc60005000000 */
[----:B------:R-:W-:Y:S01]  /*1150*/  @!P0 IMAD.X R8, RZ, RZ, R8, P5 ;  /* 0x000000ffff088224 */ /* 0x000fe200028e0608 */
[----:B------:R-:W-:-:S05]  /*1160*/  @!P1 IADD3 R9, P2, PT, R18, R9, RZ ;  /* 0x0000000912099210 */ /* 0x000fca0007f5e0ff */
[----:B------:R-:W-:-:S08]  /*1170*/  @!P1 IMAD.X R8, RZ, RZ, R8, P2 ;  /* 0x000000ffff089224 */ /* 0x000fd000010e0608 */
.L_x_16:
[----:B------:R-:W-:Y:S05]  /*1180*/  BSYNC.RECONVERGENT B2 ;  /* 0x0000000000027941 */ /* 0x000fea0003800200 */
.L_x_15:
[----:B------:R-:W-:Y:S02]  /*1190*/  ISETP.NE.AND P0, PT, R5, R16, PT ;  /* 0x000000100500720c */ /* 0x000fe40003f05270 */
[----:B------:R-:W-:Y:S02]  /*11a0*/  LOP3.LUT P1, RZ, R6, 0x1, RZ, 0xc0, !PT ;  /* 0x0000000106ff7812 */ /* 0x000fe4000782c0ff */
[----:B------:R-:W-:-:S04]  /*11b0*/  ISETP.EQ.AND P0, PT, R2, R7, !P0 ;  /* 0x000000070200720c */ /* 0x000fc80004702270 */
[----:B------:R-:W-:-:S13]  /*11c0*/  PLOP3.LUT P0, PT, P1, P0, PT, 0x8f, 0xf8 ;  /* 0x0000000000f8781c */ /* 0x000fda0000f01177 */
[----:B------:R-:W-:Y:S05]  /*11d0*/  @P0 BRA `(.L_x_8) ;  /* 0x0000000000280947 */ /* 0x000fea0003800000 */
[----:B------:R-:W0:Y:S01]  /*11e0*/  S2UR UR6, SR_CgaCtaId ;  /* 0x00000000000679c3 */ /* 0x000e220000008800 */
[----:B------:R-:W1:Y:S01]  /*11f0*/  LDCU UR7, c[0x0][0x390] ;  /* 0x00007200ff0777ac */ /* 0x000e620008000800 */
[----:B------:R-:W-:Y:S01]  /*1200*/  UMOV UR5, 0x400 ;  /* 0x0000040000057882 */ /* 0x000fe20000000000 */
[----:B-1----:R-:W-:Y:S01]  /*1210*/  IMAD R15, R7, UR7, R16 ;  /* 0x00000007070f7c24 */ /* 0x002fe2000f8e0210 */
[----:B0-----:R-:W-:-:S09]  /*1220*/  ULEA UR5, UR6, UR5, 0x18 ;  /* 0x0000000506057291 */ /* 0x001fd2000f8ec0ff */
[----:B------:R-:W0:Y:S02]  /*1230*/  LDS.U8 R15, [R15+UR5] ;  /* 0x000000050f0f7984 */ /* 0x000e240008000000 */
[----:B0-----:R-:W-:-:S04]  /*1240*/  ISETP.NE.AND P0, PT, R15, RZ, PT ;  /* 0x000000ff0f00720c */ /* 0x001fc80003f05270 */
[----:B------:R-:W-:-:S04]  /*1250*/  SEL R16, RZ, 0x1, !P0 ;  /* 0x00000001ff107807 */ /* 0x000fc80004000000 */
[----:B------:R-:W-:-:S05]  /*1260*/  IADD3 R9, P0, PT, R16, R9, RZ ;  /* 0x0000000910097210 */ /* 0x000fca0007f1e0ff */
[----:B------:R-:W-:-:S08]  /*1270*/  IMAD.X R8, RZ, RZ, R8, P0 ;  /* 0x000000ffff087224 */ /* 0x000fd000000e0608 */
.L_x_8:
[----:B------:R-:W-:Y:S05]  /*1280*/  BSYNC.RECONVERGENT B0 ;  /* 0x0000000000007941 */ /* 0x000fea0003800200 */
.L_x_7:
[C---:B------:R-:W-:Y:S01]  /*1290*/  ISETP.NE.AND P0, PT, R7.reuse, R3, PT ;  /* 0x000000030700720c */ /* 0x040fe20003f05270 */
[----:B------:R-:W-:-:S12]  /*12a0*/  VIADD R7, R7, 0x1 ;  /* 0x0000000107077836 */ /* 0x000fd80000000000 */
[----:B------:R-:W-:Y:S05]  /*12b0*/  @P0 BRA `(.L_x_17) ;  /* 0xfffffff400540947 */ /* 0x000fea000383ffff */
.L_x_6:
[----:B------:R-:W-:Y:S05]  /*12c0*/  BSYNC.RECONVERGENT B1 ;  /* 0x0000000000017941 */ /* 0x000fea0003800200 */
.L_x_5:
[----:B------:R-:W0:Y:S01]  /*12d0*/  S2UR UR6, SR_CgaCtaId ;  /* 0x00000000000679c3 */ /* 0x000e220000008800 */
[----:B------:R-:W-:Y:S01]  /*12e0*/  UMOV UR5, 0x400 ;  /* 0x0000040000057882 */ /* 0x000fe20000000000 */
[C---:B------:R-:W-:Y:S02]  /*12f0*/  ISETP.NE.U32.AND P0, PT, R9.reuse, 0x2, PT ;  /* 0x000000020900780c */ /* 0x040fe40003f05070 */
[----:B------:R-:W-:Y:S02]  /*1300*/  ISETP.NE.U32.AND P2, PT, R9, 0x3, PT ;  /* 0x000000030900780c */ /* 0x000fe40003f45070 */
[C---:B------:R-:W-:Y:S02]  /*1310*/  ISETP.NE.AND.EX P0, PT, R8.reuse, RZ, PT, P0 ;  /* 0x000000ff0800720c */ /* 0x040fe40003f05300 */
[----:B------:R-:W1:Y:S01]  /*1320*/  LDC R3, c[0x0][0x390] ;  /* 0x0000e400ff037b82 */ /* 0x000e620000000800 */
[----:B------:R-:W-:Y:S01]  /*1330*/  ISETP.NE.AND.EX P2, PT, R8, RZ, PT, P2 ;  /* 0x000000ff0800720c */ /* 0x000fe20003f45320 */
[----:B0-----:R-:W-:Y:S01]  /*1340*/  ULEA UR5, UR6, UR5, 0x18 ;  /* 0x0000000506057291 */ /* 0x001fe2000f8ec0ff */
[----:B------:R-:W0:Y:S01]  /*1350*/  LDCU.64 UR6, c[0x0][0x380] ;  /* 0x00007000ff0677ac */ /* 0x000e220008000a00 */
[----:B-1----:R-:W-:-:S02]  /*1360*/  IMAD R2, R2, R3, R5 ;  /* 0x0000000302027224 */ /* 0x002fc400078e0205 */
[----:B------:R-:W-:Y:S02]  /*1370*/  IMAD.MOV.U32 R5, RZ, RZ, 0x1 ;  /* 0x00000001ff057424 */ /* 0x000fe400078e00ff */
[----:B------:R-:W-:-:S03]  /*1380*/  IMAD R3, R3, UR4, R2 ;  /* 0x0000000403037c24 */ /* 0x000fc6000f8e0202 */
[----:B------:R-:W1:Y:S02]  /*1390*/  LDS.U8 R4, [R2+UR5] ;  /* 0x0000000502047984 */ /* 0x000e640008000000 */
[----:B------:R-:W2:Y:S01]  /*13a0*/  LDCU UR5, c[0x0][0x360] ;  /* 0x00006c00ff0577ac */ /* 0x000ea20008000800 */
[----:B------:R-:W2:Y:S02]  /*13b0*/  LDC R7, c[0x0][0x370] ;  /* 0x0000dc00ff077b82 */ /* 0x000ea40000000800 */
[----:B--2---:R-:W-:Y:S01]  /*13c0*/  IMAD R0, R7, UR5, R0 ;  /* 0x0000000507007c24 */ /* 0x004fe2000f8e0200 */
[C---:B-1----:R-:W-:Y:S02]  /*13d0*/  ISETP.NE.AND P0, PT, R4.reuse, RZ, !P0 ;  /* 0x000000ff0400720c */ /* 0x042fe40004705270 */
[----:B------:R-:W-:-:S04]  /*13e0*/  ISETP.NE.AND P1, PT, R4, RZ, !P2 ;  /* 0x000000ff0400720c */ /* 0x000fc80005725270 */
[----:B------:R-:W-:-:S13]  /*13f0*/  PLOP3.LUT P1, PT, P0, P1, PT, 0xf8, 0x8f ;  /* 0x00000000008f781c */ /* 0x000fda0000723f70 */
[----:B------:R-:W-:Y:S02]  /*1400*/  @!P1 ISETP.EQ.AND P0, PT, R4, RZ, !P2 ;  /* 0x000000ff0400920c */ /* 0x000fe40005702270 */
[C---:B0-----:R-:W-:Y:S02]  /*1410*/  IADD3 R2, P2, PT, R3.reuse, UR6, RZ ;  /* 0x0000000603027c10 */ /* 0x041fe4000ff5e0ff */
[----:B------:R-:W-:Y:S02]  /*1420*/  @!P1 SEL R5, RZ, 0x1, !P0 ;  /* 0x00000001ff059807 */ /* 0x000fe40004000000 */
[----:B------:R-:W-:Y:S02]  /*1430*/  LEA.HI.X.SX32 R3, R3, UR7, 0x1, P2 ;  /* 0x0000000703037c11 */ /* 0x000fe400090f0eff */
[----:B------:R-:W-:-:S03]  /*1440*/  ISETP.GE.AND P0, PT, R0, 0x2710, PT ;  /* 0x000027100000780c */ /* 0x000fc60003f06270 */
[----:B------:R0:W-:Y:S10]  /*1450*/  STG.E.U8 desc[UR10][R2.64], R5 ;  /* 0x0000000502007986 */ /* 0x0001f4000c10110a */
[----:B------:R-:W-:Y:S05]  /*1460*/  @!P0 BRA `(.L_x_18) ;  /* 0xfffffff000108947 */ /* 0x000fea000383ffff */
[----:B------:R-:W-:Y:S05]  /*1470*/  EXIT ;  /* 0x000000000000794d */ /* 0x000fea0003800000 */
        .weak           $__internal_0_$__cuda_sm20_div_u16
        .type           $__internal_0_$__cuda_sm20_div_u16,@function
        .size           $__internal_0_$__cuda_sm20_div_u16,(.L_x_20 - $__internal_0_$__cuda_sm20_div_u16)
$__internal_0_$__cuda_sm20_div_u16:
[----:B------:R-:W0:Y:S01]  /*1480*/  I2F.U16 R3, UR4 ;  /* 0x0000000400037d06 */ /* 0x000e220008101000 */
[----:B------:R-:W-:Y:S01]  /*1490*/  IMAD.MOV.U32 R4, RZ, RZ, 0x4b800000 ;  /* 0x4b800000ff047424 */ /* 0x000fe200078e00ff */
[----:B------:R-:W-:Y:S02]  /*14a0*/  I2FP.F32.U32.RZ R2, R2 ;  /* 0x0000000200027245 */ /* 0x000fe4000020d000 */
[C---:B0-----:R-:W-:Y:S02]  /*14b0*/  FSETP.GEU.AND P1, PT, |R3|.reuse, 1.175494350822287508e-38, PT ;  /* 0x008000000300780b */ /* 0x041fe40003f2e200 */
[----:B------:R-:W-:Y:S02]  /*14c0*/  FSETP.GT.AND P0, PT, |R3|, 8.50705917302346158658e+37, PT ;  /* 0x7e8000000300780b */ /* 0x000fe40003f04200 */
[----:B------:R-:W-:-:S04]  /*14d0*/  FSEL R4, R4, 1, !P1 ;  /* 0x3f80000004047808 */ /* 0x000fc80004800000 */
[----:B------:R-:W-:Y:S02]  /*14e0*/  FSEL R4, R4, 0.25, !P0 ;  /* 0x3e80000004047808 */ /* 0x000fe40004000000 */
[----:B------:R-:W-:-:S03]  /*14f0*/  ISETP.NE.U32.AND P0, PT, RZ, UR4, PT ;  /* 0x00000004ff007c0c */ /* 0x000fc6000bf05070 */
[----:B------:R-:W-:-:S06]  /*1500*/  FMUL R5, R3, R4 ;  /* 0x0000000403057220 */ /* 0x000fcc0000400000 */
[----:B------:R-:W0:Y:S02]  /*1510*/  MUFU.RCP R5, R5 ;  /* 0x0000000500057308 */ /* 0x000e240000001000 */
[----:B0-----:R-:W-:-:S04]  /*1520*/  FMUL R4, R4, R5 ;  /* 0x0000000504047220 */ /* 0x001fc80000400000 */
[----:B------:R-:W-:-:S04]  /*1530*/  VIADD R3, R4, 0x2 ;  /* 0x0000000204037836 */ /* 0x000fc80000000000 */
[----:B------:R-:W-:Y:S01]  /*1540*/  FMUL.RZ R4, R2, R3 ;  /* 0x0000000302047220 */ /* 0x000fe2000040c000 */
[----:B------:R-:W-:Y:S02]  /*1550*/  IMAD.MOV.U32 R2, RZ, RZ, R7 ;  /* 0x000000ffff027224 */ /* 0x000fe400078e0007 */
[----:B------:R-:W-:-:S03]  /*1560*/  IMAD.MOV.U32 R3, RZ, RZ, 0x0 ;  /* 0x00000000ff037424 */ /* 0x000fc600078e00ff */
[----:B------:R-:W0:Y:S02]  /*1570*/  F2I.U32.TRUNC.NTZ R4, R4 ;  /* 0x0000000400047305 */ /* 0x000e24000020f000 */
[----:B0-----:R-:W-:Y:S01]  /*1580*/  LOP3.LUT R6, R4, 0xffff, RZ, 0xc0, !PT ;  /* 0x0000ffff04067812 */ /* 0x001fe200078ec0ff */
[----:B------:R-:W-:Y:S01]  /*1590*/  @!P0 IMAD.MOV.U32 R6, RZ, RZ, -0x1 ;  /* 0xffffffffff068424 */ /* 0x000fe200078e00ff */
[----:B------:R-:W-:Y:S06]  /*15a0*/  RET.REL.NODEC R2 `(_Z6EvolvePbiii) ;  /* 0xffffffe802947950 */ /* 0x000fec0003c3ffff */
.L_x_19:
[----:B------:R-:W-:-:S00]  /*15b0*/  BRA `(.L_x_19) ;  /* 0xfffffffc00fc7947 */ /* 0x000fc0000383ffff */
[----:B------:R-:W-:-:S00]  /*15c0*/  NOP ;  /* 0x0000000000007918 */ /* 0x000fc00000000000 */
        /* <DEDUP_REMOVED lines=11> */
.L_x_20:


//--------------------- .nv.shared._Z6EvolvePbiii --------------------------
	.section	.nv.shared._Z6EvolvePbiii,"aw",@nobits
	.sectionflags	@""
.nv.shared._Z6EvolvePbiii:
	.zero		11024


//--------------------- .nv.shared.reserved.0     --------------------------
	.section	.nv.shared.reserved.0,"aw",@nobits
	.weak		__nv_reservedSMEM_offset_0_alias
	.size		__nv_reservedSMEM_offset_0_alias, 0, 64
	.other		__nv_reservedSMEM_offset_0_alias,@"STO_CUDA_RESERVED_SHARED STV_DEFAULT"
__nv_reservedSMEM_offset_0_alias:
	.zero		0
	.zero		64


//--------------------- .nv.constant0._Z6EvolvePbiii --------------------------
	.section	.nv.constant0._Z6EvolvePbiii,"a",@progbits
	.sectionflags	@""
	.align	4
.nv.constant0._Z6EvolvePbiii:
	.zero		916


//--------------------- SYMBOLS --------------------------

	.type		.nv.reservedSmem.offset0,@object
	.size		.nv.reservedSmem.offset0,0x4
	.type		.nv.reservedSmem.cap,@object
	.size		.nv.reservedSmem.cap,0x4
